//
// Generated by NVIDIA NVVM Compiler
//
// Compiler Build ID: CL-36424714
// Cuda compilation tools, release 13.0, V13.0.88
// Based on NVVM 20.0.0
//

.version 9.0
.target sm_100
.address_size 64

	// .globl	_Z9calculatePi
.global .align 4 .b8 precalc_xorwow_matrix[102400];
.global .align 4 .b8 precalc_xorwow_offset_matrix[102400];
.global .align 4 .b8 mrg32k3aM1[2304];
.global .align 4 .b8 mrg32k3aM2[2304];
.global .align 4 .b8 mrg32k3aM1SubSeq[2016];
.global .align 4 .b8 mrg32k3aM2SubSeq[2016];
.global .align 4 .b8 mrg32k3aM1Seq[2304];
.global .align 4 .b8 mrg32k3aM2Seq[2304];
.const .align 8 .b8 __cr_lgamma_table[72];

.visible .entry _Z9calculatePi(
	.param .u64 .ptr .align 1 _Z9calculatePi_param_0
)
{
	.reg .pred 	%p<2>;
	.reg .b32 	%r<16>;
	.reg .b32 	%f<3>;
	.reg .b64 	%rd<3>;

	ld.param.u64 	%rd1, [_Z9calculatePi_param_0];
	mov.u32 	%r1, %ctaid.x;
	mul.hi.u32 	%r2, %r1, -2139062143;
	shr.u32 	%r3, %r2, 7;
	mul.lo.s32 	%r4, %r3, 255;
	sub.s32 	%r5, %r1, %r4;
	mov.u32 	%r6, %tid.x;
	shr.u32 	%r7, %r6, 5;
	and.b32  	%r8, %r6, 31;
	shl.b32 	%r9, %r3, 5;
	or.b32  	%r10, %r9, %r7;
	shl.b32 	%r11, %r5, 5;
	or.b32  	%r12, %r11, %r8;
	mul.lo.s32 	%r13, %r12, %r12;
	mad.lo.s32 	%r14, %r10, %r10, %r13;
	cvt.rn.f32.u32 	%f1, %r14;
	sqrt.rn.f32 	%f2, %f1;
	setp.gtu.f32 	%p1, %f2, 0f45FF0000;
	@%p1 bra 	$L__BB0_2;
	cvta.to.global.u64 	%rd2, %rd1;
	atom.global.add.u32 	%r15, [%rd2], 1;
$L__BB0_2:
	ret;

}


// ===== COMPILED SASS (sm_100) =====

	.target	sm_100

	.elftype	@"ET_EXEC"


//--------------------- .note.nv.tkinfo           --------------------------
	.section	.note.nv.tkinfo,"",@"SHT_NOTE"
	.sectionflags	@"SHF_NOTE_NV_TKINFO"
	.tkinfo
        /*0018*/ 	.word	0x00000002
        /*0030*/ 	.string	""
        /*0030*/ 	.string	"ptxas"
        /*0030*/ 	.string	"Cuda compilation tools, release 13.0, V13.0.88"
        /*0030*/ 	.string	"Build cuda_13.0.r13.0/compiler.36424714_0"
        /*0030*/ 	.string	"-arch sm_100 -m 64 "



//--------------------- .note.nv.cuinfo           --------------------------
	.section	.note.nv.cuinfo,"",@"SHT_NOTE"
	.sectionflags	@"SHF_NOTE_NV_CUINFO"
        /*0018*/ 	.short	0x0002
        /*001a*/ 	.short	0x0064
        /*001c*/ 	.short	0x0082
	.zero		2


//--------------------- .nv.info                  --------------------------
	.section	.nv.info,"",@"SHT_CUDA_INFO"
	.align	4


	//----- nvinfo : EIATTR_REGCOUNT
	.align		4
        /*0000*/ 	.byte	0x04, 0x2f
        /*0002*/ 	.short	(.L_10 - .L_9)
	.align		4
.L_9:
        /*0004*/ 	.word	index@(_Z9calculatePi)
        /*0008*/ 	.word	0x0000000a


	//----- nvinfo : EIATTR_FRAME_SIZE
	.align		4
.L_10:
        /*000c*/ 	.byte	0x04, 0x11
        /*000e*/ 	.short	(.L_12 - .L_11)
	.align		4
.L_11:
        /*0010*/ 	.word	index@($__internal_0_$__cuda_sm20_sqrt_rn_f32_slowpath)
        /*0014*/ 	.word	0x00000000


	//----- nvinfo : EIATTR_FRAME_SIZE
	.align		4
.L_12:
        /*0018*/ 	.byte	0x04, 0x11
        /*001a*/ 	.short	(.L_14 - .L_13)
	.align		4
.L_13:
        /*001c*/ 	.word	index@(_Z9calculatePi)
        /*0020*/ 	.word	0x00000000


	//----- nvinfo : EIATTR_MIN_STACK_SIZE
	.align		4
.L_14:
        /*0024*/ 	.byte	0x04, 0x12
        /*0026*/ 	.short	(.L_16 - .L_15)
	.align		4
.L_15:
        /*0028*/ 	.word	index@(_Z9calculatePi)
        /*002c*/ 	.word	0x00000000
.L_16:


//--------------------- .nv.compat                --------------------------
	.section	.nv.compat,"",@"SHT_CUDA_COMPAT_INFO"
	.align	4
        /*0000*/ 	.byte	0x02, 0x09, 0x00, 0x00, 0x02, 0x02, 0x01, 0x00, 0x02, 0x05, 0x05, 0x00, 0x03, 0x07, 0x01, 0x01
        /*0010*/ 	.byte	0x02, 0x03, 0x00, 0x00, 0x02, 0x06, 0x01, 0x00, 0x04, 0x0b, 0x08, 0x00, 0x01, 0x00, 0x00, 0x00
        /*0020*/ 	.byte	0x00, 0x00, 0x00, 0x00


//--------------------- .nv.info._Z9calculatePi   --------------------------
	.section	.nv.info._Z9calculatePi,"",@"SHT_CUDA_INFO"
	.sectionflags	@""
	.align	4


	//----- nvinfo : EIATTR_CUDA_API_VERSION
	.align		4
        /*0000*/ 	.byte	0x04, 0x37
        /*0002*/ 	.short	(.L_18 - .L_17)
.L_17:
        /*0004*/ 	.word	0x00000082


	//----- nvinfo : EIATTR_KPARAM_INFO
	.align		4
.L_18:
        /*0008*/ 	.byte	0x04, 0x17
        /*000a*/ 	.short	(.L_20 - .L_19)
.L_19:
        /*000c*/ 	.word	0x00000000
        /*0010*/ 	.short	0x0000
        /*0012*/ 	.short	0x0000
        /*0014*/ 	.byte	0x00, 0xf5, 0x21, 0x00


	//----- nvinfo : EIATTR_SPARSE_MMA_MASK
	.align		4
.L_20:
        /*0018*/ 	.byte	0x03, 0x50
        /*001a*/ 	.short	0x0000


	//----- nvinfo : EIATTR_MAXREG_COUNT
	.align		4
        /*001c*/ 	.byte	0x03, 0x1b
        /*001e*/ 	.short	0x00ff


	//----- nvinfo : EIATTR_MERCURY_ISA_VERSION
	.align		4
        /*0020*/ 	.byte	0x03, 0x5f
        /*0022*/ 	.short	0x0101


	//----- nvinfo : EIATTR_INT_WARP_WIDE_INSTR_OFFSETS
	.align		4
        /*0024*/ 	.byte	0x04, 0x31
        /*0026*/ 	.short	(.L_22 - .L_21)


	//   ....[0]....
.L_21:
        /*0028*/ 	.word	0x000001f0


	//----- nvinfo : EIATTR_VRC_CTA_INIT_COUNT
	.align		4
.L_22:
        /*002c*/ 	.byte	0x02, 0x4a
	.zero		1
	.zero		1


	//----- nvinfo : EIATTR_EXIT_INSTR_OFFSETS
	.align		4
        /*0030*/ 	.byte	0x04, 0x1c
        /*0032*/ 	.short	(.L_24 - .L_23)


	//   ....[0]....
.L_23:
        /*0034*/ 	.word	0x000001c0


	//   ....[1]....
        /*0038*/ 	.word	0x00000250


	//----- nvinfo : EIATTR_CRS_STACK_SIZE
	.align		4
.L_24:
        /*003c*/ 	.byte	0x04, 0x1e
        /*003e*/ 	.short	(.L_26 - .L_25)
.L_25:
        /*0040*/ 	.word	0x00000000


	//----- nvinfo : EIATTR_CBANK_PARAM_SIZE
	.align		4
.L_26:
        /*0044*/ 	.byte	0x03, 0x19
        /*0046*/ 	.short	0x0008


	//----- nvinfo : EIATTR_PARAM_CBANK
	.align		4
        /*0048*/ 	.byte	0x04, 0x0a
        /*004a*/ 	.short	(.L_28 - .L_27)
	.align		4
.L_27:
        /*004c*/ 	.word	index@(.nv.constant0._Z9calculatePi)
        /*0050*/ 	.short	0x0380
        /*0052*/ 	.short	0x0008


	//----- nvinfo : EIATTR_SW_WAR
	.align		4
.L_28:
        /*0054*/ 	.byte	0x04, 0x36
        /*0056*/ 	.short	(.L_30 - .L_29)
.L_29:
        /*0058*/ 	.word	0x00000008
.L_30:


//--------------------- .nv.callgraph             --------------------------
	.section	.nv.callgraph,"",@"SHT_CUDA_CALLGRAPH"
	.align	4
	.sectionentsize	8
	.align		4
        /*0000*/ 	.word	0x00000000
	.align		4
        /*0004*/ 	.word	0xffffffff
	.align		4
        /*0008*/ 	.word	0x00000000
	.align		4
        /*000c*/ 	.word	0xfffffffe
	.align		4
        /*0010*/ 	.word	0x00000000
	.align		4
        /*0014*/ 	.word	0xfffffffd
	.align		4
        /*0018*/ 	.word	0x00000000
	.align		4
        /*001c*/ 	.word	0xfffffffc


//--------------------- .nv.constant4             --------------------------
	.section	.nv.constant4,"a",@progbits
	.align	8
	.align		8
.nv.constant4:
        /*0000*/ 	.dword	precalc_xorwow_matrix
	.align		8
        /*0008*/ 	.dword	precalc_xorwow_offset_matrix
	.align		8
        /*0010*/ 	.dword	mrg32k3aM1
	.align		8
        /*0018*/ 	.dword	mrg32k3aM2
	.align		8
        /*0020*/ 	.dword	mrg32k3aM1SubSeq
	.align		8
        /*0028*/ 	.dword	mrg32k3aM2SubSeq
	.align		8
        /*0030*/ 	.dword	mrg32k3aM1Seq
	.align		8
        /*0038*/ 	.dword	mrg32k3aM2Seq


//--------------------- .nv.constant3             --------------------------
	.section	.nv.constant3,"a",@progbits
	.align	8
.nv.constant3:
	.type		__cr_lgamma_table,@object
	.size		__cr_lgamma_table,(.L_8 - __cr_lgamma_table)
__cr_lgamma_table:
        /*0000*/ 	.byte	0x00, 0x00, 0x00, 0x00, 0x00, 0x00, 0x00, 0x00, 0x00, 0x00, 0x00, 0x00, 0x00, 0x00, 0x00, 0x00
        /*0010*/ 	.byte	0xef, 0x39, 0xfa, 0xfe, 0x42, 0x2e, 0xe6, 0x3f, 0x02, 0x20, 0x2a, 0xfa, 0x0b, 0xab, 0xfc, 0x3f
        /*0020*/ 	.byte	0xf9, 0x2c, 0x92, 0x7c, 0xa7, 0x6c, 0x09, 0x40, 0xc9, 0x79, 0x44, 0x3c, 0x64, 0x26, 0x13, 0x40
        /*0030*/ 	.byte	0xca, 0x01, 0xcf, 0x3a, 0x27, 0x51, 0x1a, 0x40, 0x30, 0xcc, 0x2d, 0xf3, 0xe1, 0x0c, 0x21, 0x40
        /*0040*/ 	.byte	0x0d, 0xb7, 0xfc, 0x82, 0x8e, 0x35, 0x25, 0x40
.L_8:


//--------------------- .text._Z9calculatePi      --------------------------
	.section	.text._Z9calculatePi,"ax",@progbits
	.align	128
        .global         _Z9calculatePi
        .type           _Z9calculatePi,@function
        .size           _Z9calculatePi,(.L_x_5 - _Z9calculatePi)
        .other          _Z9calculatePi,@"STO_CUDA_ENTRY STV_DEFAULT"
_Z9calculatePi:
.text._Z9calculatePi:
[----:B------:R-:W-:Y:S01]  /*0000*/  LDC R1, c[0x0][0x37c] ;  /* 0x0000df00ff017b82 */ /* 0x000fe20000000800 */
[----:B------:R-:W0:Y:S01]  /*0010*/  S2R R3, SR_CTAID.X ;  /* 0x0000000000037919 */ /* 0x000e220000002500 */
[----:B------:R-:W-:Y:S01]  /*0020*/  BSSY.RECONVERGENT B0, `(.L_x_0) ;  /* 0x0000018000007945 */ /* 0x000fe20003800200 */
[----:B------:R-:W1:Y:S01]  /*0030*/  S2R R4, SR_TID.X ;  /* 0x0000000000047919 */ /* 0x000e620000002100 */
[----:B0-----:R-:W-:Y:S01]  /*0040*/  IMAD.HI.U32 R0, R3, -0x7f7f7f7f, RZ ;  /* 0x8080808103007827 */ /* 0x001fe200078e00ff */
[----:B-1----:R-:W-:-:S04]  /*0050*/  LOP3.LUT R5, R4, 0x1f, RZ, 0xc0, !PT ;  /* 0x0000001f04057812 */ /* 0x002fc800078ec0ff */
[----:B------:R-:W-:-:S05]  /*0060*/  SHF.R.U32.HI R0, RZ, 0x7, R0 ;  /* 0x00000007ff007819 */ /* 0x000fca0000011600 */
[C---:B------:R-:W-:Y:S01]  /*0070*/  IMAD R2, R0.reuse, -0xff, R3 ;  /* 0xffffff0100027824 */ /* 0x040fe200078e0203 */
[----:B------:R-:W-:Y:S02]  /*0080*/  SHF.R.U32.HI R3, RZ, 0x5, R4 ;  /* 0x00000005ff037819 */ /* 0x000fe40000011604 */
[----:B------:R-:W-:Y:S02]  /*0090*/  SHF.L.U32 R0, R0, 0x5, RZ ;  /* 0x0000000500007819 */ /* 0x000fe400000006ff */
[----:B------:R-:W-:Y:S02]  /*00a0*/  LEA R2, R2, R5, 0x5 ;  /* 0x0000000502027211 */ /* 0x000fe400078e28ff */
[----:B------:R-:W-:-:S03]  /*00b0*/  LOP3.LUT R0, R0, R3, RZ, 0xfc, !PT ;  /* 0x0000000300007212 */ /* 0x000fc600078efcff */
[----:B------:R-:W-:-:S04]  /*00c0*/  IMAD R3, R2, R2, RZ ;  /* 0x0000000202037224 */ /* 0x000fc800078e02ff */
[----:B------:R-:W-:-:S05]  /*00d0*/  IMAD R3, R0, R0, R3 ;  /* 0x0000000000037224 */ /* 0x000fca00078e0203 */
[----:B------:R-:W-:-:S04]  /*00e0*/  I2FP.F32.U32 R0, R3 ;  /* 0x0000000300007245 */ /* 0x000fc80000201000 */
[----:B------:R0:W1:Y:S01]  /*00f0*/  MUFU.RSQ R3, R0 ;  /* 0x0000000000037308 */ /* 0x0000620000001400 */
[----:B------:R-:W-:-:S05]  /*0100*/  VIADD R2, R0, 0xf3000000 ;  /* 0xf300000000027836 */ /* 0x000fca0000000000 */
[----:B------:R-:W-:-:S13]  /*0110*/  ISETP.GT.U32.AND P0, PT, R2, 0x727fffff, PT ;  /* 0x727fffff0200780c */ /* 0x000fda0003f04070 */
[----:B01----:R-:W-:Y:S05]  /*0120*/  @!P0 BRA `(.L_x_1) ;  /* 0x00000000000c8947 */ /* 0x003fea0003800000 */
[----:B------:R-:W-:-:S07]  /*0130*/  MOV R7, 0x150 ;  /* 0x0000015000077802 */ /* 0x000fce0000000f00 */
[----:B------:R-:W-:Y:S05]  /*0140*/  CALL.REL.NOINC `($__internal_0_$__cuda_sm20_sqrt_rn_f32_slowpath) ;  /* 0x0000000000447944 */ /* 0x000fea0003c00000 */
[----:B------:R-:W-:Y:S05]  /*0150*/  BRA `(.L_x_2) ;  /* 0x0000000000107947 */ /* 0x000fea0003800000 */
.L_x_1:
[----:B------:R-:W-:Y:S01]  /*0160*/  FMUL.FTZ R5, R0, R3 ;  /* 0x0000000300057220 */ /* 0x000fe20000410000 */
[----:B------:R-:W-:-:S03]  /*0170*/  FMUL.FTZ R3, R3, 0.5 ;  /* 0x3f00000003037820 */ /* 0x000fc60000410000 */
[----:B------:R-:W-:-:S04]  /*0180*/  FFMA R0, -R5, R5, R0 ;  /* 0x0000000505007223 */ /* 0x000fc80000000100 */
[----:B------:R-:W-:-:S07]  /*0190*/  FFMA R0, R0, R3, R5 ;  /* 0x0000000300007223 */ /* 0x000fce0000000005 */
.L_x_2:
[----:B------:R-:W-:Y:S05]  /*01a0*/  BSYNC.RECONVERGENT B0 ;  /* 0x0000000000007941 */ /* 0x000fea0003800200 */
.L_x_0:
[----:B------:R-:W-:-:S13]  /*01b0*/  FSETP.GTU.AND P0, PT, R0, 8160, PT ;  /* 0x45ff00000000780b */ /* 0x000fda0003f0c000 */
[----:B------:R-:W-:Y:S05]  /*01c0*/  @P0 EXIT ;  /* 0x000000000000094d */ /* 0x000fea0003800000 */
[----:B------:R-:W0:Y:S01]  /*01d0*/  S2R R0, SR_LANEID ;  /* 0x0000000000007919 */ /* 0x000e220000000000 */
[----:B------:R-:W1:Y:S01]  /*01e0*/  LDC.64 R2, c[0x0][0x380] ;  /* 0x0000e000ff027b82 */ /* 0x000e620000000a00 */
[----:B------:R-:W-:Y:S01]  /*01f0*/  VOTEU.ANY UR6, UPT, PT ;  /* 0x0000000000067886 */ /* 0x000fe200038e0100 */
[----:B------:R-:W1:Y:S01]  /*0200*/  LDCU.64 UR4, c[0x0][0x358] ;  /* 0x00006b00ff0477ac */ /* 0x000e620008000a00 */
[----:B------:R-:W1:Y:S01]  /*0210*/  POPC R5, UR6 ;  /* 0x0000000600057d09 */ /* 0x000e620008000000 */
[----:B------:R-:W-:-:S06]  /*0220*/  UFLO.U32 UR7, UR6 ;  /* 0x00000006000772bd */ /* 0x000fcc00080e0000 */
[----:B0-----:R-:W-:-:S13]  /*0230*/  ISETP.EQ.U32.AND P0, PT, R0, UR7, PT ;  /* 0x0000000700007c0c */ /* 0x001fda000bf02070 */
[----:B-1----:R-:W-:Y:S01]  /*0240*/  @P0 REDG.E.ADD.STRONG.GPU desc[UR4][R2.64], R5 ;  /* 0x000000050200098e */ /* 0x002fe2000c12e104 */
[----:B------:R-:W-:Y:S05]  /*0250*/  EXIT ;  /* 0x000000000000794d */ /* 0x000fea0003800000 */
        .weak           $__internal_0_$__cuda_sm20_sqrt_rn_f32_slowpath
        .type           $__internal_0_$__cuda_sm20_sqrt_rn_f32_slowpath,@function
        .size           $__internal_0_$__cuda_sm20_sqrt_rn_f32_slowpath,(.L_x_5 - $__internal_0_$__cuda_sm20_sqrt_rn_f32_slowpath)
$__internal_0_$__cuda_sm20_sqrt_rn_f32_slowpath:
[----:B------:R-:W-:-:S13]  /*0260*/  LOP3.LUT P0, RZ, R0, 0x7fffffff, RZ, 0xc0, !PT ;  /* 0x7fffffff00ff7812 */ /* 0x000fda000780c0ff */
[----:B------:R-:W-:Y:S01]  /*0270*/  @!P0 MOV R2, R0 ;  /* 0x0000000000028202 */ /* 0x000fe20000000f00 */
[----:B------:R-:W-:Y:S06]  /*0280*/  @!P0 BRA `(.L_x_3) ;  /* 0x0000000000408947 */ /* 0x000fec0003800000 */
[----:B------:R-:W-:-:S13]  /*0290*/  FSETP.GEU.FTZ.AND P0, PT, R0, RZ, PT ;  /* 0x000000ff0000720b */ /* 0x000fda0003f1e000 */
[----:B------:R-:W-:Y:S01]  /*02a0*/  @!P0 IMAD.MOV.U32 R2, RZ, RZ, 0x7fffffff ;  /* 0x7fffffffff028424 */ /* 0x000fe200078e00ff */
[----:B------:R-:W-:Y:S06]  /*02b0*/  @!P0 BRA `(.L_x_3) ;  /* 0x0000000000348947 */ /* 0x000fec0003800000 */
[----:B------:R-:W-:-:S13]  /*02c0*/  FSETP.GTU.FTZ.AND P0, PT, |R0|, +INF , PT ;  /* 0x7f8000000000780b */ /* 0x000fda0003f1c200 */
[----:B------:R-:W-:Y:S01]  /*02d0*/  @P0 FADD.FTZ R2, R0, 1 ;  /* 0x3f80000000020421 */ /* 0x000fe20000010000 */
[----:B------:R-:W-:Y:S06]  /*02e0*/  @P0 BRA `(.L_x_3) ;  /* 0x0000000000280947 */ /* 0x000fec0003800000 */
[----:B------:R-:W-:-:S13]  /*02f0*/  FSETP.NEU.FTZ.AND P0, PT, |R0|, +INF , PT ;  /* 0x7f8000000000780b */ /* 0x000fda0003f1d200 */
[----:B------:R-:W-:-:S04]  /*0300*/  @P0 FFMA R3, R0, 1.84467440737095516160e+19, RZ ;  /* 0x5f80000000030823 */ /* 0x000fc800000000ff */
[----:B------:R-:W0:Y:S02]  /*0310*/  @P0 MUFU.RSQ R2, R3 ;  /* 0x0000000300020308 */ /* 0x000e240000001400 */
[----:B0-----:R-:W-:Y:S01]  /*0320*/  @P0 FMUL.FTZ R4, R3, R2 ;  /* 0x0000000203040220 */ /* 0x001fe20000410000 */
[----:B------:R-:W-:Y:S01]  /*0330*/  @P0 FMUL.FTZ R6, R2, 0.5 ;  /* 0x3f00000002060820 */ /* 0x000fe20000410000 */
[----:B------:R-:W-:Y:S02]  /*0340*/  @!P0 MOV R2, R0 ;  /* 0x0000000000028202 */ /* 0x000fe40000000f00 */
[----:B------:R-:W-:-:S04]  /*0350*/  @P0 FADD.FTZ R5, -R4, -RZ ;  /* 0x800000ff04050221 */ /* 0x000fc80000010100 */
[----:B------:R-:W-:-:S04]  /*0360*/  @P0 FFMA R5, R4, R5, R3 ;  /* 0x0000000504050223 */ /* 0x000fc80000000003 */
[----:B------:R-:W-:-:S04]  /*0370*/  @P0 FFMA R5, R5, R6, R4 ;  /* 0x0000000605050223 */ /* 0x000fc80000000004 */
[----:B------:R-:W-:-:S07]  /*0380*/  @P0 FMUL.FTZ R2, R5, 2.3283064365386962891e-10 ;  /* 0x2f80000005020820 */ /* 0x000fce0000410000 */
.L_x_3:
[----:B------:R-:W-:Y:S02]  /*0390*/  HFMA2 R3, -RZ, RZ, 0, 0 ;  /* 0x00000000ff037431 */ /* 0x000fe400000001ff */
[----:B------:R-:W-:Y:S01]  /*03a0*/  IMAD.MOV.U32 R0, RZ, RZ, R2 ;  /* 0x000000ffff007224 */ /* 0x000fe200078e0002 */
[----:B------:R-:W-:-:S04]  /*03b0*/  MOV R2, R7 ;  /* 0x0000000700027202 */ /* 0x000fc80000000f00 */
[----:B------:R-:W-:Y:S05]  /*03c0*/  RET.REL.NODEC R2 `(_Z9calculatePi) ;  /* 0xfffffffc020c7950 */ /* 0x000fea0003c3ffff */
.L_x_4:
[----:B------:R-:W-:-:S00]  /*03d0*/  BRA `(.L_x_4) ;  /* 0xfffffffc00fc7947 */ /* 0x000fc0000383ffff */
[----:B------:R-:W-:-:S00]  /*03e0*/  NOP ;  /* 0x0000000000007918 */ /* 0x000fc00000000000 */
        /* <DEDUP_REMOVED lines=9> */
.L_x_5:


//--------------------- .nv.global.init           --------------------------
	.section	.nv.global.init,"aw",@progbits
	.align	4
.nv.global.init:
	.type		mrg32k3aM1SubSeq,@object
	.size		mrg32k3aM1SubSeq,(mrg32k3aM2SubSeq - mrg32k3aM1SubSeq)
mrg32k3aM1SubSeq:
        /*0000*/ 	.byte	0x0b, 0xcc, 0xee, 0x04, 0x73, 0x29, 0x8b, 0x6f, 0xf6, 0x53, 0x03, 0xf6, 0x23, 0xf6, 0xea, 0xda
        /* <DEDUP_REMOVED lines=125> */
	.type		mrg32k3aM2SubSeq,@object
	.size		mrg32k3aM2SubSeq,(mrg32k3aM1 - mrg32k3aM2SubSeq)
mrg32k3aM2SubSeq:
        /* <DEDUP_REMOVED lines=126> */
	.type		mrg32k3aM1,@object
	.size		mrg32k3aM1,(mrg32k3aM1Seq - mrg32k3aM1)
mrg32k3aM1:
        /* <DEDUP_REMOVED lines=144> */
	.type		mrg32k3aM1Seq,@object
	.size		mrg32k3aM1Seq,(mrg32k3aM2 - mrg32k3aM1Seq)
mrg32k3aM1Seq:
        /* <DEDUP_REMOVED lines=144> */
	.type		mrg32k3aM2,@object
	.size		mrg32k3aM2,(mrg32k3aM2Seq - mrg32k3aM2)
mrg32k3aM2:
        /* <DEDUP_REMOVED lines=144> */
	.type		mrg32k3aM2Seq,@object
	.size		mrg32k3aM2Seq,(precalc_xorwow_matrix - mrg32k3aM2Seq)
mrg32k3aM2Seq:
        /* <DEDUP_REMOVED lines=144> */
	.type		precalc_xorwow_matrix,@object
	.size		precalc_xorwow_matrix,(precalc_xorwow_offset_matrix - precalc_xorwow_matrix)
precalc_xorwow_matrix:
        /* <DEDUP_REMOVED lines=6400> */
	.type		precalc_xorwow_offset_matrix,@object
	.size		precalc_xorwow_offset_matrix,(.L_1 - precalc_xorwow_offset_matrix)
precalc_xorwow_offset_matrix:
        /* <DEDUP_REMOVED lines=6400> */
.L_1:


//--------------------- .nv.shared.reserved.0     --------------------------
	.section	.nv.shared.reserved.0,"aw",@nobits
	.weak		__nv_reservedSMEM_offset_0_alias
	.size		__nv_reservedSMEM_offset_0_alias, 0, 64
	.other		__nv_reservedSMEM_offset_0_alias,@"STO_CUDA_RESERVED_SHARED STV_DEFAULT"
__nv_reservedSMEM_offset_0_alias:
	.zero		0
	.zero		64


//--------------------- .nv.constant0._Z9calculatePi --------------------------
	.section	.nv.constant0._Z9calculatePi,"a",@progbits
	.sectionflags	@""
	.align	4
.nv.constant0._Z9calculatePi:
	.zero		904


//--------------------- SYMBOLS --------------------------

	.type		.nv.reservedSmem.offset0,@object
	.size		.nv.reservedSmem.offset0,0x4
